	.headerflags	@"EF_CUDA_TEXMODE_UNIFIED EF_CUDA_64BIT_ADDRESS EF_CUDA_ACCELERATORS EF_CUDA_SM90 EF_CUDA_VIRTUAL_SM(EF_CUDA_SM90)"
	.elftype	@"ET_EXEC"


//--------------------- .nv.info                  --------------------------
	.section	.nv.info,"",@"SHT_CUDA_INFO"
	.align	4


	//----- nvinfo : EIATTR_REGCOUNT
	.align		4
        /*0000*/ 	.byte	0x04, 0x2f
        /*0002*/ 	.short	(.L_3 - .L_2)
	.align		4
.L_2:
        /*0004*/ 	.word	index@(triton_poi_fused__native_batch_norm_legit_no_training_relu_100)
        /*0008*/ 	.word	0x00000016


	//----- nvinfo : EIATTR_MIN_STACK_SIZE
	.align		4
.L_3:
        /*000c*/ 	.byte	0x04, 0x12
        /*000e*/ 	.short	(.L_5 - .L_4)
	.align		4
.L_4:
        /*0010*/ 	.word	index@(triton_poi_fused__native_batch_norm_legit_no_training_relu_100)
        /*0014*/ 	.word	0x00000000


	//----- nvinfo : EIATTR_FRAME_SIZE
	.align		4
.L_5:
        /*0018*/ 	.byte	0x04, 0x11
        /*001a*/ 	.short	(.L_7 - .L_6)
	.align		4
.L_6:
        /*001c*/ 	.word	index@(triton_poi_fused__native_batch_norm_legit_no_training_relu_100)
        /*0020*/ 	.word	0x00000000


	//----- nvinfo : EIATTR_MIN_STACK_SIZE
	.align		4
.L_7:
        /*0024*/ 	.byte	0x04, 0x12
        /*0026*/ 	.short	(.L_9 - .L_8)
	.align		4
.L_8:
        /*0028*/ 	.word	index@(triton_poi_fused__native_batch_norm_legit_no_training_relu_100)
        /*002c*/ 	.word	0x00000000
.L_9:


//--------------------- .nv.info.triton_poi_fused__native_batch_norm_legit_no_training_relu_100 --------------------------
	.section	.nv.info.triton_poi_fused__native_batch_norm_legit_no_training_relu_100,"",@"SHT_CUDA_INFO"
	.sectionflags	@""
	.align	4


	//----- nvinfo : EIATTR_CUDA_API_VERSION
	.align		4
        /*0000*/ 	.byte	0x04, 0x37
        /*0002*/ 	.short	(.L_11 - .L_10)
.L_10:
        /*0004*/ 	.word	0x0000007c


	//----- nvinfo : EIATTR_KPARAM_INFO
	.align		4
.L_11:
        /*0008*/ 	.byte	0x04, 0x17
        /*000a*/ 	.short	(.L_13 - .L_12)
.L_12:
        /*000c*/ 	.word	0x00000000
        /*0010*/ 	.short	0x0006
        /*0012*/ 	.short	0x0030
        /*0014*/ 	.byte	0x00, 0xf0, 0x11, 0x00


	//----- nvinfo : EIATTR_KPARAM_INFO
	.align		4
.L_13:
        /*0018*/ 	.byte	0x04, 0x17
        /*001a*/ 	.short	(.L_15 - .L_14)
.L_14:
        /*001c*/ 	.word	0x00000000
        /*0020*/ 	.short	0x0005
        /*0022*/ 	.short	0x0028
        /*0024*/ 	.byte	0x00, 0xf4, 0x21, 0x00


	//----- nvinfo : EIATTR_KPARAM_INFO
	.align		4
.L_15:
        /*0028*/ 	.byte	0x04, 0x17
        /*002a*/ 	.short	(.L_17 - .L_16)
.L_16:
        /*002c*/ 	.word	0x00000000
        /*0030*/ 	.short	0x0004
        /*0032*/ 	.short	0x0020
        /*0034*/ 	.byte	0x00, 0xf4, 0x21, 0x00


	//----- nvinfo : EIATTR_KPARAM_INFO
	.align		4
.L_17:
        /*0038*/ 	.byte	0x04, 0x17
        /*003a*/ 	.short	(.L_19 - .L_18)
.L_18:
        /*003c*/ 	.word	0x00000000
        /*0040*/ 	.short	0x0003
        /*0042*/ 	.short	0x0018
        /*0044*/ 	.byte	0x00, 0xf4, 0x21, 0x00


	//----- nvinfo : EIATTR_KPARAM_INFO
	.align		4
.L_19:
        /*0048*/ 	.byte	0x04, 0x17
        /*004a*/ 	.short	(.L_21 - .L_20)
.L_20:
        /*004c*/ 	.word	0x00000000
        /*0050*/ 	.short	0x0002
        /*0052*/ 	.short	0x0010
        /*0054*/ 	.byte	0x00, 0xf4, 0x21, 0x00


	//----- nvinfo : EIATTR_KPARAM_INFO
	.align		4
.L_21:
        /*0058*/ 	.byte	0x04, 0x17
        /*005a*/ 	.short	(.L_23 - .L_22)
.L_22:
        /*005c*/ 	.word	0x00000000
        /*0060*/ 	.short	0x0001
        /*0062*/ 	.short	0x0008
        /*0064*/ 	.byte	0x00, 0xf4, 0x21, 0x00


	//----- nvinfo : EIATTR_KPARAM_INFO
	.align		4
.L_23:
        /*0068*/ 	.byte	0x04, 0x17
        /*006a*/ 	.short	(.L_25 - .L_24)
.L_24:
        /*006c*/ 	.word	0x00000000
        /*0070*/ 	.short	0x0000
        /*0072*/ 	.short	0x0000
        /*0074*/ 	.byte	0x00, 0xf4, 0x21, 0x00


	//----- nvinfo : EIATTR_SPARSE_MMA_MASK
	.align		4
.L_25:
        /*0078*/ 	.byte	0x03, 0x50
        /*007a*/ 	.short	0x0000


	//----- nvinfo : EIATTR_MAXREG_COUNT
	.align		4
        /*007c*/ 	.byte	0x03, 0x1b
        /*007e*/ 	.short	0x00ff


	//----- nvinfo : EIATTR_EXIT_INSTR_OFFSETS
	.align		4
        /*0080*/ 	.byte	0x04, 0x1c
        /*0082*/ 	.short	(.L_27 - .L_26)


	//   ....[0]....
.L_26:
        /*0084*/ 	.word	0x000004a0


	//   ....[1]....
        /*0088*/ 	.word	0x000004c0


	//----- nvinfo : EIATTR_REQNTID
	.align		4
.L_27:
        /*008c*/ 	.byte	0x04, 0x10
        /*008e*/ 	.short	(.L_29 - .L_28)
.L_28:
        /*0090*/ 	.word	0x00000080
        /*0094*/ 	.word	0x00000001
        /*0098*/ 	.word	0x00000001


	//----- nvinfo : EIATTR_CBANK_PARAM_SIZE
	.align		4
.L_29:
        /*009c*/ 	.byte	0x03, 0x19
        /*009e*/ 	.short	0x0034


	//----- nvinfo : EIATTR_PARAM_CBANK
	.align		4
        /*00a0*/ 	.byte	0x04, 0x0a
        /*00a2*/ 	.short	(.L_31 - .L_30)
	.align		4
.L_30:
        /*00a4*/ 	.word	index@(.nv.constant0.triton_poi_fused__native_batch_norm_legit_no_training_relu_100)
        /*00a8*/ 	.short	0x0210
        /*00aa*/ 	.short	0x0034


	//----- nvinfo : EIATTR_SW_WAR
	.align		4
.L_31:
        /*00ac*/ 	.byte	0x04, 0x36
        /*00ae*/ 	.short	(.L_33 - .L_32)
.L_32:
        /*00b0*/ 	.word	0x00000008
.L_33:


//--------------------- .nv.callgraph             --------------------------
	.section	.nv.callgraph,"",@"SHT_CUDA_CALLGRAPH"
	.align	4
	.sectionentsize	8
	.align		4
        /*0000*/ 	.word	0x00000000
	.align		4
        /*0004*/ 	.word	0xffffffff
	.align		4
        /*0008*/ 	.word	0x00000000
	.align		4
        /*000c*/ 	.word	0xfffffffe
	.align		4
        /*0010*/ 	.word	0x00000000
	.align		4
        /*0014*/ 	.word	0xfffffffd
	.align		4
        /*0018*/ 	.word	0x00000000
	.align		4
        /*001c*/ 	.word	0xfffffffc


//--------------------- .nv.constant4             --------------------------
	.section	.nv.constant4,"a",@progbits
	.align	8
	.align		8
.nv.constant4:
        /*0000*/ 	.dword	_$_str
	.align		8
        /*0008*/ 	.dword	_$_str_$_2


//--------------------- .text.triton_poi_fused__native_batch_norm_legit_no_training_relu_100 --------------------------
	.section	.text.triton_poi_fused__native_batch_norm_legit_no_training_relu_100,"ax",@progbits
	.align	128
        .global         triton_poi_fused__native_batch_norm_legit_no_training_relu_100
        .type           triton_poi_fused__native_batch_norm_legit_no_training_relu_100,@function
        .size           triton_poi_fused__native_batch_norm_legit_no_training_relu_100,(.L_x_1 - triton_poi_fused__native_batch_norm_legit_no_training_relu_100)
        .other          triton_poi_fused__native_batch_norm_legit_no_training_relu_100,@"STO_CUDA_ENTRY STV_DEFAULT"
triton_poi_fused__native_batch_norm_legit_no_training_relu_100:
.text.triton_poi_fused__native_batch_norm_legit_no_training_relu_100:
[----:B------:R-:W0:Y:S01]  /*0000*/  LDC R1, c[0x0][0x28] ;  /* 0x00000a00ff017b82 */ /* 0x000e220000000800 */
[----:B------:R-:W1:Y:S01]  /*0010*/  S2R R0, SR_TID.X ;  /* 0x0000000000007919 */ /* 0x000e620000002100 */
[----:B------:R-:W-:-:S06]  /*0020*/  HFMA2.MMA R2, -RZ, RZ, 0, 0 ;  /* 0x00000000ff027435 */ /* 0x000fcc00000001ff */
[----:B------:R-:W2:Y:S01]  /*0030*/  LDC.64 R8, c[0x0][0x220] ;  /* 0x00008800ff087b82 */ /* 0x000ea20000000a00 */
[----:B------:R-:W-:Y:S01]  /*0040*/  ULDC.64 UR4, c[0x0][0x208] ;  /* 0x0000820000047ab9 */ /* 0x000fe20000000a00 */
[----:B------:R-:W3:Y:S06]  /*0050*/  S2R R5, SR_CTAID.X ;  /* 0x0000000000057919 */ /* 0x000eec0000002500 */
[----:B------:R-:W4:Y:S08]  /*0060*/  LDC.64 R14, c[0x0][0x218] ;  /* 0x00008600ff0e7b82 */ /* 0x000f300000000a00 */
[----:B------:R-:W5:Y:S08]  /*0070*/  LDC.64 R12, c[0x0][0x210] ;  /* 0x00008400ff0c7b82 */ /* 0x000f700000000a00 */
[----:B------:R-:W4:Y:S01]  /*0080*/  LDC.64 R16, c[0x0][0x228] ;  /* 0x00008a00ff107b82 */ /* 0x000f220000000a00 */
[----:B-1----:R-:W-:-:S07]  /*0090*/  SHF.L.U32 R0, R0, 0x1, RZ ;  /* 0x0000000100007819 */ /* 0x002fce00000006ff */
[----:B------:R-:W1:Y:S01]  /*00a0*/  LDC.64 R18, c[0x0][0x230] ;  /* 0x00008c00ff127b82 */ /* 0x000e620000000a00 */
[----:B---3--:R-:W-:Y:S02]  /*00b0*/  SHF.R.S32.HI R3, RZ, 0x17, R5 ;  /* 0x00000017ff037819 */ /* 0x008fe40000011405 */
[----:B------:R-:W-:Y:S02]  /*00c0*/  LOP3.LUT R0, R0, 0xfe, RZ, 0xc0, !PT ;  /* 0x000000fe00007812 */ /* 0x000fe400078ec0ff */
[----:B------:R-:W-:Y:S02]  /*00d0*/  SGXT R3, R3, 0x1 ;  /* 0x000000010303781a */ /* 0x000fe40000000200 */
[----:B------:R-:W-:-:S04]  /*00e0*/  LEA R0, R5, R0, 0x8 ;  /* 0x0000000005007211 */ /* 0x000fc800078e40ff */
[----:B------:R-:W-:Y:S02]  /*00f0*/  LEA.HI R3, R3, R0, RZ, 0x2 ;  /* 0x0000000003037211 */ /* 0x000fe400078f10ff */
[----:B------:R-:W-:Y:S02]  /*0100*/  ISETP.GE.AND P0, PT, R0, 0x3a00, PT ;  /* 0x00003a000000780c */ /* 0x000fe40003f06270 */
[----:B------:R-:W-:-:S05]  /*0110*/  SHF.R.S32.HI R3, RZ, 0x2, R3 ;  /* 0x00000002ff037819 */ /* 0x000fca0000011403 */
[----:B------:R-:W-:-:S05]  /*0120*/  IMAD.HI R2, R3, -0x72c234f7, R2 ;  /* 0x8d3dcb0903027827 */ /* 0x000fca00078e0202 */
[----:B------:R-:W-:-:S04]  /*0130*/  SHF.R.U32.HI R5, RZ, 0x1f, R2 ;  /* 0x0000001fff057819 */ /* 0x000fc80000011602 */
[----:B------:R-:W-:-:S05]  /*0140*/  LEA.HI.SX32 R5, R2, R5, 0x17 ;  /* 0x0000000502057211 */ /* 0x000fca00078fbaff */
[----:B------:R-:W-:Y:S01]  /*0150*/  IMAD R11, R5, -0x3a0, R3 ;  /* 0xfffffc60050b7824 */ /* 0x000fe200078e0203 */
[----:B------:R-:W-:-:S03]  /*0160*/  CS2R R4, SRZ ;  /* 0x0000000000047805 */ /* 0x000fc6000001ff00 */
[----:B--2---:R-:W-:-:S05]  /*0170*/  IMAD.WIDE R8, R11, 0x4, R8 ;  /* 0x000000040b087825 */ /* 0x004fca00078e0208 */
[----:B------:R-:W2:Y:S04]  /*0180*/  @!P0 LDG.E.EL R4, desc[UR4][R8.64] ;  /* 0x0000000408048981 */ /* 0x000ea8000c2e1900 */
[----:B------:R3:W2:Y:S01]  /*0190*/  @!P0 LDG.E.EL R5, desc[UR4][R8.64] ;  /* 0x0000000408058981 */ /* 0x0006a2000c2e1900 */
[----:B------:R-:W-:Y:S02]  /*01a0*/  CS2R R6, SRZ ;  /* 0x0000000000067805 */ /* 0x000fe4000001ff00 */
[----:B------:R-:W-:Y:S01]  /*01b0*/  CS2R R2, SRZ ;  /* 0x0000000000027805 */ /* 0x000fe2000001ff00 */
[----:B----4-:R-:W-:-:S04]  /*01c0*/  IMAD.WIDE R14, R11, 0x4, R14 ;  /* 0x000000040b0e7825 */ /* 0x010fc800078e020e */
[----:B-----5:R-:W-:Y:S01]  /*01d0*/  IMAD.WIDE R12, R0, 0x4, R12 ;  /* 0x00000004000c7825 */ /* 0x020fe200078e020c */
[----:B------:R-:W4:Y:S01]  /*01e0*/  @!P0 LDG.E.EL R7, desc[UR4][R14.64] ;  /* 0x000000040e078981 */ /* 0x000f22000c2e1900 */
[----:B---3--:R-:W-:Y:S02]  /*01f0*/  CS2R R8, SRZ ;  /* 0x0000000000087805 */ /* 0x008fe4000001ff00 */
[C---:B0-----:R-:W-:Y:S01]  /*0200*/  IMAD.WIDE R16, R11.reuse, 0x4, R16 ;  /* 0x000000040b107825 */ /* 0x041fe200078e0210 */
[----:B------:R0:W3:Y:S03]  /*0210*/  @!P0 LDG.E.EL R6, desc[UR4][R14.64] ;  /* 0x000000040e068981 */ /* 0x0000e6000c2e1900 */
[----:B-1----:R-:W-:Y:S01]  /*0220*/  IMAD.WIDE R18, R11, 0x4, R18 ;  /* 0x000000040b127825 */ /* 0x002fe200078e0212 */
[----:B------:R1:W4:Y:S01]  /*0230*/  @!P0 LDG.E.64 R2, desc[UR4][R12.64] ;  /* 0x000000040c028981 */ /* 0x000322000c1e1b00 */
[----:B------:R-:W-:-:S03]  /*0240*/  CS2R R10, SRZ ;  /* 0x00000000000a7805 */ /* 0x000fc6000001ff00 */
[----:B------:R-:W5:Y:S04]  /*0250*/  @!P0 LDG.E.EL R9, desc[UR4][R18.64] ;  /* 0x0000000412098981 */ /* 0x000f68000c2e1900 */
[----:B------:R-:W5:Y:S04]  /*0260*/  @!P0 LDG.E.EL R10, desc[UR4][R16.64] ;  /* 0x00000004100a8981 */ /* 0x000f68000c2e1900 */
[----:B------:R-:W3:Y:S04]  /*0270*/  @!P0 LDG.E.EL R11, desc[UR4][R16.64] ;  /* 0x00000004100b8981 */ /* 0x000ee8000c2e1900 */
[----:B------:R-:W3:Y:S01]  /*0280*/  @!P0 LDG.E.EL R8, desc[UR4][R18.64] ;  /* 0x0000000412088981 */ /* 0x000ee2000c2e1900 */
[----:B0-----:R-:W-:Y:S01]  /*0290*/  MOV R14, 0x3e800000 ;  /* 0x3e800000000e7802 */ /* 0x001fe20000000f00 */
[----:B--2---:R-:W-:Y:S01]  /*02a0*/  FADD R4, R4, 9.9999997473787516356e-06 ;  /* 0x3727c5ac04047421 */ /* 0x004fe20000000000 */
[----:B------:R-:W-:-:S03]  /*02b0*/  FADD R5, R5, 9.9999997473787516356e-06 ;  /* 0x3727c5ac05057421 */ /* 0x000fc60000000000 */
[----:B-1----:R-:W0:Y:S08]  /*02c0*/  MUFU.SQRT R12, R4 ;  /* 0x00000004000c7308 */ /* 0x002e300000002000 */
[----:B------:R1:W2:Y:S01]  /*02d0*/  MUFU.SQRT R13, R5 ;  /* 0x00000005000d7308 */ /* 0x0002a20000002000 */
[C---:B0-----:R-:W-:Y:S02]  /*02e0*/  FSETP.GT.AND P1, PT, R12.reuse, 8.50705917302346158658e+37, PT ;  /* 0x7e8000000c00780b */ /* 0x041fe40003f24000 */
[----:B------:R-:W-:Y:S01]  /*02f0*/  FSETP.GEU.AND P3, PT, R12, 1.175494350822287508e-38, PT ;  /* 0x008000000c00780b */ /* 0x000fe20003f6e000 */
[----:B-1----:R-:W0:Y:S01]  /*0300*/  LDC.64 R4, c[0x0][0x238] ;  /* 0x00008e00ff047b82 */ /* 0x002e220000000a00 */
[----:B--2---:R-:W-:-:S02]  /*0310*/  FSETP.GT.AND P2, PT, R13, 8.50705917302346158658e+37, PT ;  /* 0x7e8000000d00780b */ /* 0x004fc40003f44000 */
[----:B------:R-:W-:-:S07]  /*0320*/  FSETP.GEU.AND P4, PT, R13, 1.175494350822287508e-38, PT ;  /* 0x008000000d00780b */ /* 0x000fce0003f8e000 */
[----:B------:R-:W-:-:S04]  /*0330*/  @P1 FMUL R12, R12, 0.25 ;  /* 0x3e8000000c0c1820 */ /* 0x000fc80000400000 */
[----:B------:R-:W-:Y:S01]  /*0340*/  @!P3 FMUL R12, R12, 16777216 ;  /* 0x4b8000000c0cb820 */ /* 0x000fe20000400000 */
[----:B------:R-:W-:-:S04]  /*0350*/  @P2 FMUL R13, R13, 0.25 ;  /* 0x3e8000000d0d2820 */ /* 0x000fc80000400000 */
[----:B------:R-:W-:Y:S01]  /*0360*/  @!P4 FMUL R13, R13, 16777216 ;  /* 0x4b8000000d0dc820 */ /* 0x000fe20000400000 */
[----:B------:R-:W1:Y:S01]  /*0370*/  MUFU.RCP R12, R12 ;  /* 0x0000000c000c7308 */ /* 0x000e620000001000 */
[----:B------:R-:W-:-:S07]  /*0380*/  FSEL R15, R14, 1, P1 ;  /* 0x3f8000000e0f7808 */ /* 0x000fce0000800000 */
[----:B------:R-:W2:Y:S01]  /*0390*/  MUFU.RCP R13, R13 ;  /* 0x0000000d000d7308 */ /* 0x000ea20000001000 */
[----:B------:R-:W-:Y:S01]  /*03a0*/  FSEL R14, R14, 1, P2 ;  /* 0x3f8000000e0e7808 */ /* 0x000fe20001000000 */
[----:B------:R-:W-:-:S04]  /*03b0*/  @!P3 FMUL R15, R15, 16777216 ;  /* 0x4b8000000f0fb820 */ /* 0x000fc80000400000 */
[----:B------:R-:W-:Y:S01]  /*03c0*/  @!P4 FMUL R14, R14, 16777216 ;  /* 0x4b8000000e0ec820 */ /* 0x000fe20000400000 */
[----:B----4-:R-:W-:Y:S01]  /*03d0*/  FADD R2, -R7, R2 ;  /* 0x0000000207027221 */ /* 0x010fe20000000100 */
[----:B---3--:R-:W-:Y:S01]  /*03e0*/  FADD R3, -R6, R3 ;  /* 0x0000000306037221 */ /* 0x008fe20000000100 */
[----:B-1----:R-:W-:Y:S01]  /*03f0*/  FMUL R15, R12, R15 ;  /* 0x0000000f0c0f7220 */ /* 0x002fe20000400000 */
[----:B--2---:R-:W-:-:S03]  /*0400*/  FMUL R14, R13, R14 ;  /* 0x0000000e0d0e7220 */ /* 0x004fc60000400000 */
[----:B------:R-:W-:Y:S01]  /*0410*/  FMUL R2, R2, R15 ;  /* 0x0000000f02027220 */ /* 0x000fe20000400000 */
[----:B------:R-:W-:-:S03]  /*0420*/  FMUL R3, R3, R14 ;  /* 0x0000000e03037220 */ /* 0x000fc60000400000 */
[----:B-----5:R-:W-:Y:S01]  /*0430*/  FFMA R2, R2, R10, R9 ;  /* 0x0000000a02027223 */ /* 0x020fe20000000009 */
[----:B------:R-:W-:-:S04]  /*0440*/  FFMA R3, R3, R11, R8 ;  /* 0x0000000b03037223 */ /* 0x000fc80000000008 */
[----:B------:R-:W-:Y:S02]  /*0450*/  FSETP.GEU.AND P1, PT, R2, RZ, PT ;  /* 0x000000ff0200720b */ /* 0x000fe40003f2e000 */
[C---:B------:R-:W-:Y:S01]  /*0460*/  FSETP.GEU.AND P2, PT, R3.reuse, RZ, PT ;  /* 0x000000ff0300720b */ /* 0x040fe20003f4e000 */
[----:B0-----:R-:W-:Y:S01]  /*0470*/  IMAD.WIDE R4, R0, 0x4, R4 ;  /* 0x0000000400047825 */ /* 0x001fe200078e0204 */
[----:B------:R-:W-:Y:S02]  /*0480*/  FSEL R2, R2, RZ, P1 ;  /* 0x000000ff02027208 */ /* 0x000fe40000800000 */
[----:B------:R-:W-:Y:S01]  /*0490*/  FSEL R3, R3, RZ, P2 ;  /* 0x000000ff03037208 */ /* 0x000fe20001000000 */
[----:B------:R-:W-:Y:S08]  /*04a0*/  @P0 EXIT ;  /* 0x000000000000094d */ /* 0x000ff00003800000 */
[----:B------:R-:W-:Y:S01]  /*04b0*/  STG.E.64 desc[UR4][R4.64], R2 ;  /* 0x0000000204007986 */ /* 0x000fe2000c101b04 */
[----:B------:R-:W-:Y:S05]  /*04c0*/  EXIT ;  /* 0x000000000000794d */ /* 0x000fea0003800000 */
.L_x_0:
[----:B------:R-:W-:-:S00]  /*04d0*/  BRA `(.L_x_0) ;  /* 0xfffffffc00fc7947 */ /* 0x000fc0000383ffff */
[----:B------:R-:W-:-:S00]  /*04e0*/  NOP ;  /* 0x0000000000007918 */ /* 0x000fc00000000000 */
        /* <DEDUP_REMOVED lines=9> */
.L_x_1:


//--------------------- .nv.global.init           --------------------------
	.section	.nv.global.init,"aw",@progbits
.nv.global.init:
	.type		_$_str,@object
	.size		_$_str,(_$_str_$_2 - _$_str)
_$_str:
        /*0000*/ 	.byte	0x5f, 0x5f, 0x43, 0x55, 0x44, 0x41, 0x5f, 0x46, 0x54, 0x5a, 0x00
	.type		_$_str_$_2,@object
	.size		_$_str_$_2,(.L_1 - _$_str_$_2)
_$_str_$_2:
        /*000b*/ 	.byte	0x5f, 0x5f, 0x43, 0x55, 0x44, 0x41, 0x5f, 0x50, 0x52, 0x45, 0x43, 0x5f, 0x53, 0x51, 0x52, 0x54
        /*001b*/ 	.byte	0x00
.L_1:


//--------------------- .nv.constant0.triton_poi_fused__native_batch_norm_legit_no_training_relu_100 --------------------------
	.section	.nv.constant0.triton_poi_fused__native_batch_norm_legit_no_training_relu_100,"a",@progbits
	.sectionflags	@""
	.align	4
.nv.constant0.triton_poi_fused__native_batch_norm_legit_no_training_relu_100:
	.zero		580
